//
// Generated by NVIDIA NVVM Compiler
//
// Compiler Build ID: CL-36424714
// Cuda compilation tools, release 13.0, V13.0.88
// Based on NVVM 20.0.0
//

.version 9.0
.target sm_100
.address_size 64

	// .globl	_Z28F_adaptive_avg_pool2d_kernelPfS_
.global .align 4 .b8 x[256];
.global .align 4 .b8 row_sum[32];
.global .align 4 .b8 result[4];

.visible .entry _Z28F_adaptive_avg_pool2d_kernelPfS_(
	.param .u64 .ptr .align 1 _Z28F_adaptive_avg_pool2d_kernelPfS__param_0,
	.param .u64 .ptr .align 1 _Z28F_adaptive_avg_pool2d_kernelPfS__param_1
)
{
	.reg .pred 	%p<10>;
	.reg .b32 	%r<11>;
	.reg .b32 	%f<20>;
	.reg .b64 	%rd<19>;

	ld.param.u64 	%rd2, [_Z28F_adaptive_avg_pool2d_kernelPfS__param_0];
	ld.param.u64 	%rd3, [_Z28F_adaptive_avg_pool2d_kernelPfS__param_1];
	mov.u32 	%r3, %tid.y;
	mov.u32 	%r4, %ctaid.y;
	mov.u32 	%r5, %ntid.y;
	mad.lo.s32 	%r1, %r4, %r5, %r3;
	mov.u32 	%r6, %tid.x;
	mov.u32 	%r7, %ctaid.x;
	mov.u32 	%r8, %ntid.x;
	mad.lo.s32 	%r2, %r7, %r8, %r6;
	setp.gt.u32 	%p1, %r1, 7;
	setp.gt.s32 	%p2, %r2, 7;
	mul.wide.u32 	%rd4, %r1, 32;
	mov.u64 	%rd5, x;
	add.s64 	%rd1, %rd5, %rd4;
	or.pred  	%p3, %p1, %p2;
	@%p3 bra 	$L__BB0_2;
	cvta.to.global.u64 	%rd6, %rd2;
	shl.b32 	%r9, %r1, 3;
	add.s32 	%r10, %r9, %r2;
	mul.wide.s32 	%rd7, %r10, 4;
	add.s64 	%rd8, %rd6, %rd7;
	ld.global.f32 	%f1, [%rd8];
	mul.wide.s32 	%rd9, %r2, 4;
	add.s64 	%rd10, %rd1, %rd9;
	st.global.f32 	[%rd10], %f1;
$L__BB0_2:
	setp.gt.u32 	%p4, %r1, 7;
	setp.ne.s32 	%p5, %r2, 0;
	or.pred  	%p6, %p5, %p4;
	@%p6 bra 	$L__BB0_4;
	ld.global.f32 	%f2, [%rd1];
	add.f32 	%f3, %f2, 0f00000000;
	ld.global.f32 	%f4, [%rd1+4];
	add.f32 	%f5, %f3, %f4;
	ld.global.f32 	%f6, [%rd1+8];
	add.f32 	%f7, %f5, %f6;
	ld.global.f32 	%f8, [%rd1+12];
	add.f32 	%f9, %f7, %f8;
	ld.global.f32 	%f10, [%rd1+16];
	add.f32 	%f11, %f9, %f10;
	ld.global.f32 	%f12, [%rd1+20];
	add.f32 	%f13, %f11, %f12;
	ld.global.f32 	%f14, [%rd1+24];
	add.f32 	%f15, %f13, %f14;
	ld.global.f32 	%f16, [%rd1+28];
	add.f32 	%f17, %f15, %f16;
	mul.wide.u32 	%rd11, %r1, 4;
	mov.u64 	%rd12, row_sum;
	add.s64 	%rd13, %rd12, %rd11;
	st.global.f32 	[%rd13], %f17;
$L__BB0_4:
	setp.ne.s32 	%p7, %r1, 0;
	setp.gt.s32 	%p8, %r2, 0;
	or.pred  	%p9, %p7, %p8;
	@%p9 bra 	$L__BB0_6;
	mul.wide.s32 	%rd14, %r2, 4;
	mov.u64 	%rd15, result;
	add.s64 	%rd16, %rd15, %rd14;
	ld.global.f32 	%f18, [%rd16];
	mul.f32 	%f19, %f18, 0f3C800000;
	st.global.f32 	[%rd16], %f19;
	cvta.to.global.u64 	%rd17, %rd3;
	add.s64 	%rd18, %rd17, %rd14;
	st.global.f32 	[%rd18], %f19;
$L__BB0_6:
	ret;

}


// ===== COMPILED SASS (sm_100) =====

	.target	sm_100

	.elftype	@"ET_EXEC"


//--------------------- .note.nv.tkinfo           --------------------------
	.section	.note.nv.tkinfo,"",@"SHT_NOTE"
	.sectionflags	@"SHF_NOTE_NV_TKINFO"
	.tkinfo
        /*0018*/ 	.word	0x00000002
        /*0030*/ 	.string	""
        /*0030*/ 	.string	"ptxas"
        /*0030*/ 	.string	"Cuda compilation tools, release 13.0, V13.0.88"
        /*0030*/ 	.string	"Build cuda_13.0.r13.0/compiler.36424714_0"
        /*0030*/ 	.string	"-arch sm_100 -m 64 "



//--------------------- .note.nv.cuinfo           --------------------------
	.section	.note.nv.cuinfo,"",@"SHT_NOTE"
	.sectionflags	@"SHF_NOTE_NV_CUINFO"
        /*0018*/ 	.short	0x0002
        /*001a*/ 	.short	0x0064
        /*001c*/ 	.short	0x0082
	.zero		2


//--------------------- .nv.info                  --------------------------
	.section	.nv.info,"",@"SHT_CUDA_INFO"
	.align	4


	//----- nvinfo : EIATTR_REGCOUNT
	.align		4
        /*0000*/ 	.byte	0x04, 0x2f
        /*0002*/ 	.short	(.L_4 - .L_3)
	.align		4
.L_3:
        /*0004*/ 	.word	index@(_Z28F_adaptive_avg_pool2d_kernelPfS_)
        /*0008*/ 	.word	0x00000018


	//----- nvinfo : EIATTR_FRAME_SIZE
	.align		4
.L_4:
        /*000c*/ 	.byte	0x04, 0x11
        /*000e*/ 	.short	(.L_6 - .L_5)
	.align		4
.L_5:
        /*0010*/ 	.word	index@(_Z28F_adaptive_avg_pool2d_kernelPfS_)
        /*0014*/ 	.word	0x00000000


	//----- nvinfo : EIATTR_MIN_STACK_SIZE
	.align		4
.L_6:
        /*0018*/ 	.byte	0x04, 0x12
        /*001a*/ 	.short	(.L_8 - .L_7)
	.align		4
.L_7:
        /*001c*/ 	.word	index@(_Z28F_adaptive_avg_pool2d_kernelPfS_)
        /*0020*/ 	.word	0x00000000
.L_8:


//--------------------- .nv.compat                --------------------------
	.section	.nv.compat,"",@"SHT_CUDA_COMPAT_INFO"
	.align	4
        /*0000*/ 	.byte	0x02, 0x09, 0x00, 0x00, 0x02, 0x02, 0x01, 0x00, 0x02, 0x05, 0x05, 0x00, 0x03, 0x07, 0x01, 0x01
        /*0010*/ 	.byte	0x02, 0x03, 0x00, 0x00, 0x02, 0x06, 0x01, 0x00, 0x04, 0x0b, 0x08, 0x00, 0x09, 0x00, 0x00, 0x00
        /*0020*/ 	.byte	0x00, 0x00, 0x00, 0x00


//--------------------- .nv.info._Z28F_adaptive_avg_pool2d_kernelPfS_ --------------------------
	.section	.nv.info._Z28F_adaptive_avg_pool2d_kernelPfS_,"",@"SHT_CUDA_INFO"
	.sectionflags	@""
	.align	4


	//----- nvinfo : EIATTR_CUDA_API_VERSION
	.align		4
        /*0000*/ 	.byte	0x04, 0x37
        /*0002*/ 	.short	(.L_10 - .L_9)
.L_9:
        /*0004*/ 	.word	0x00000082


	//----- nvinfo : EIATTR_KPARAM_INFO
	.align		4
.L_10:
        /*0008*/ 	.byte	0x04, 0x17
        /*000a*/ 	.short	(.L_12 - .L_11)
.L_11:
        /*000c*/ 	.word	0x00000000
        /*0010*/ 	.short	0x0001
        /*0012*/ 	.short	0x0008
        /*0014*/ 	.byte	0x00, 0xf5, 0x21, 0x00


	//----- nvinfo : EIATTR_KPARAM_INFO
	.align		4
.L_12:
        /*0018*/ 	.byte	0x04, 0x17
        /*001a*/ 	.short	(.L_14 - .L_13)
.L_13:
        /*001c*/ 	.word	0x00000000
        /*0020*/ 	.short	0x0000
        /*0022*/ 	.short	0x0000
        /*0024*/ 	.byte	0x00, 0xf5, 0x21, 0x00


	//----- nvinfo : EIATTR_SPARSE_MMA_MASK
	.align		4
.L_14:
        /*0028*/ 	.byte	0x03, 0x50
        /*002a*/ 	.short	0x0000


	//----- nvinfo : EIATTR_MAXREG_COUNT
	.align		4
        /*002c*/ 	.byte	0x03, 0x1b
        /*002e*/ 	.short	0x00ff


	//----- nvinfo : EIATTR_MERCURY_ISA_VERSION
	.align		4
        /*0030*/ 	.byte	0x03, 0x5f
        /*0032*/ 	.short	0x0101


	//----- nvinfo : EIATTR_VRC_CTA_INIT_COUNT
	.align		4
        /*0034*/ 	.byte	0x02, 0x4a
	.zero		1
	.zero		1


	//----- nvinfo : EIATTR_EXIT_INSTR_OFFSETS
	.align		4
        /*0038*/ 	.byte	0x04, 0x1c
        /*003a*/ 	.short	(.L_16 - .L_15)


	//   ....[0]....
.L_15:
        /*003c*/ 	.word	0x000002e0


	//   ....[1]....
        /*0040*/ 	.word	0x00000370


	//----- nvinfo : EIATTR_CRS_STACK_SIZE
	.align		4
.L_16:
        /*0044*/ 	.byte	0x04, 0x1e
        /*0046*/ 	.short	(.L_18 - .L_17)
.L_17:
        /*0048*/ 	.word	0x00000000


	//----- nvinfo : EIATTR_CBANK_PARAM_SIZE
	.align		4
.L_18:
        /*004c*/ 	.byte	0x03, 0x19
        /*004e*/ 	.short	0x0010


	//----- nvinfo : EIATTR_PARAM_CBANK
	.align		4
        /*0050*/ 	.byte	0x04, 0x0a
        /*0052*/ 	.short	(.L_20 - .L_19)
	.align		4
.L_19:
        /*0054*/ 	.word	index@(.nv.constant0._Z28F_adaptive_avg_pool2d_kernelPfS_)
        /*0058*/ 	.short	0x0380
        /*005a*/ 	.short	0x0010


	//----- nvinfo : EIATTR_SW_WAR
	.align		4
.L_20:
        /*005c*/ 	.byte	0x04, 0x36
        /*005e*/ 	.short	(.L_22 - .L_21)
.L_21:
        /*0060*/ 	.word	0x00000008
.L_22:


//--------------------- .nv.callgraph             --------------------------
	.section	.nv.callgraph,"",@"SHT_CUDA_CALLGRAPH"
	.align	4
	.sectionentsize	8
	.align		4
        /*0000*/ 	.word	0x00000000
	.align		4
        /*0004*/ 	.word	0xffffffff
	.align		4
        /*0008*/ 	.word	0x00000000
	.align		4
        /*000c*/ 	.word	0xfffffffe
	.align		4
        /*0010*/ 	.word	0x00000000
	.align		4
        /*0014*/ 	.word	0xfffffffd
	.align		4
        /*0018*/ 	.word	0x00000000
	.align		4
        /*001c*/ 	.word	0xfffffffc


//--------------------- .nv.constant4             --------------------------
	.section	.nv.constant4,"a",@progbits
	.align	8
	.align		8
.nv.constant4:
        /*0000*/ 	.dword	x
	.align		8
        /*0008*/ 	.dword	row_sum
	.align		8
        /*0010*/ 	.dword	result


//--------------------- .text._Z28F_adaptive_avg_pool2d_kernelPfS_ --------------------------
	.section	.text._Z28F_adaptive_avg_pool2d_kernelPfS_,"ax",@progbits
	.align	128
        .global         _Z28F_adaptive_avg_pool2d_kernelPfS_
        .type           _Z28F_adaptive_avg_pool2d_kernelPfS_,@function
        .size           _Z28F_adaptive_avg_pool2d_kernelPfS_,(.L_x_3 - _Z28F_adaptive_avg_pool2d_kernelPfS_)
        .other          _Z28F_adaptive_avg_pool2d_kernelPfS_,@"STO_CUDA_ENTRY STV_DEFAULT"
_Z28F_adaptive_avg_pool2d_kernelPfS_:
.text._Z28F_adaptive_avg_pool2d_kernelPfS_:
[----:B------:R-:W-:Y:S01]  /*0000*/  LDC R1, c[0x0][0x37c] ;  /* 0x0000df00ff017b82 */ /* 0x000fe20000000800 */
[----:B------:R-:W0:Y:S07]  /*0010*/  S2R R0, SR_TID.X ;  /* 0x0000000000007919 */ /* 0x000e2e0000002100 */
[----:B------:R-:W1:Y:S01]  /*0020*/  LDC R2, c[0x0][0x364] ;  /* 0x0000d900ff027b82 */ /* 0x000e620000000800 */
[----:B------:R-:W1:Y:S07]  /*0030*/  S2R R5, SR_TID.Y ;  /* 0x0000000000057919 */ /* 0x000e6e0000002200 */
[----:B------:R-:W0:Y:S08]  /*0040*/  S2UR UR5, SR_CTAID.X ;  /* 0x00000000000579c3 */ /* 0x000e300000002500 */
[----:B------:R-:W0:Y:S08]  /*0050*/  LDC R3, c[0x0][0x360] ;  /* 0x0000d800ff037b82 */ /* 0x000e300000000800 */
[----:B------:R-:W1:Y:S01]  /*0060*/  S2UR UR4, SR_CTAID.Y ;  /* 0x00000000000479c3 */ /* 0x000e620000002600 */
[----:B0-----:R-:W-:-:S05]  /*0070*/  IMAD R0, R3, UR5, R0 ;  /* 0x0000000503007c24 */ /* 0x001fca000f8e0200 */
[----:B------:R-:W-:Y:S01]  /*0080*/  ISETP.GT.AND P0, PT, R0, 0x7, PT ;  /* 0x000000070000780c */ /* 0x000fe20003f04270 */
[----:B-1----:R-:W-:Y:S01]  /*0090*/  IMAD R5, R2, UR4, R5 ;  /* 0x0000000402057c24 */ /* 0x002fe2000f8e0205 */
[----:B------:R-:W0:Y:S04]  /*00a0*/  LDCU.64 UR4, c[0x0][0x358] ;  /* 0x00006b00ff0477ac */ /* 0x000e280008000a00 */
[----:B------:R-:W-:-:S13]  /*00b0*/  ISETP.GT.U32.OR P0, PT, R5, 0x7, P0 ;  /* 0x000000070500780c */ /* 0x000fda0000704470 */
[----:B------:R-:W1:Y:S01]  /*00c0*/  @!P0 LDC.64 R2, c[0x0][0x380] ;  /* 0x0000e000ff028b82 */ /* 0x000e620000000a00 */
[----:B------:R-:W-:-:S05]  /*00d0*/  @!P0 LEA R7, R5, R0, 0x3 ;  /* 0x0000000005078211 */ /* 0x000fca00078e18ff */
[----:B-1----:R-:W-:Y:S02]  /*00e0*/  @!P0 IMAD.WIDE R2, R7, 0x4, R2 ;  /* 0x0000000407028825 */ /* 0x002fe400078e0202 */
[----:B------:R-:W1:Y:S04]  /*00f0*/  LDC.64 R6, c[0x4][RZ] ;  /* 0x01000000ff067b82 */ /* 0x000e680000000a00 */
[----:B0-----:R-:W2:Y:S01]  /*0100*/  @!P0 LDG.E R3, desc[UR4][R2.64] ;  /* 0x0000000402038981 */ /* 0x001ea2000c1e1900 */
[----:B------:R-:W-:Y:S01]  /*0110*/  ISETP.GT.U32.AND P2, PT, R5, 0x7, PT ;  /* 0x000000070500780c */ /* 0x000fe20003f44070 */
[----:B------:R-:W-:Y:S01]  /*0120*/  BSSY.RECONVERGENT B0, `(.L_x_0) ;  /* 0x000001b000007945 */ /* 0x000fe20003800200 */
[C---:B------:R-:W-:Y:S02]  /*0130*/  ISETP.GT.AND P1, PT, R0.reuse, RZ, PT ;  /* 0x000000ff0000720c */ /* 0x040fe40003f24270 */
[----:B------:R-:W-:-:S02]  /*0140*/  ISETP.NE.OR P2, PT, R0, RZ, P2 ;  /* 0x000000ff0000720c */ /* 0x000fc40001745670 */
[C---:B------:R-:W-:Y:S01]  /*0150*/  ISETP.NE.OR P1, PT, R5.reuse, RZ, P1 ;  /* 0x000000ff0500720c */ /* 0x040fe20000f25670 */
[----:B-1----:R-:W-:-:S04]  /*0160*/  IMAD.WIDE.U32 R6, R5, 0x20, R6 ;  /* 0x0000002005067825 */ /* 0x002fc800078e0006 */
[----:B------:R-:W-:-:S05]  /*0170*/  @!P0 IMAD.WIDE R8, R0, 0x4, R6 ;  /* 0x0000000400088825 */ /* 0x000fca00078e0206 */
[----:B--2---:R0:W-:Y:S01]  /*0180*/  @!P0 STG.E desc[UR4][R8.64], R3 ;  /* 0x0000000308008986 */ /* 0x0041e2000c101904 */
[----:B------:R-:W-:Y:S05]  /*0190*/  @P2 BRA `(.L_x_1) ;  /* 0x00000000004c2947 */ /* 0x000fea0003800000 */
[----:B------:R-:W2:Y:S04]  /*01a0*/  LDG.E R2, desc[UR4][R6.64] ;  /* 0x0000000406027981 */ /* 0x000ea8000c1e1900 */
[----:B0-----:R-:W3:Y:S04]  /*01b0*/  LDG.E R9, desc[UR4][R6.64+0x4] ;  /* 0x0000040406097981 */ /* 0x001ee8000c1e1900 */
[----:B------:R-:W4:Y:S04]  /*01c0*/  LDG.E R11, desc[UR4][R6.64+0x8] ;  /* 0x00000804060b7981 */ /* 0x000f28000c1e1900 */
[----:B------:R-:W5:Y:S04]  /*01d0*/  LDG.E R13, desc[UR4][R6.64+0xc] ;  /* 0x00000c04060d7981 */ /* 0x000f68000c1e1900 */
[----:B------:R-:W5:Y:S04]  /*01e0*/  LDG.E R15, desc[UR4][R6.64+0x10] ;  /* 0x00001004060f7981 */ /* 0x000f68000c1e1900 */
[----:B------:R-:W5:Y:S04]  /*01f0*/  LDG.E R17, desc[UR4][R6.64+0x14] ;  /* 0x0000140406117981 */ /* 0x000f68000c1e1900 */
[----:B------:R-:W5:Y:S04]  /*0200*/  LDG.E R19, desc[UR4][R6.64+0x18] ;  /* 0x0000180406137981 */ /* 0x000f68000c1e1900 */
[----:B------:R-:W5:Y:S01]  /*0210*/  LDG.E R21, desc[UR4][R6.64+0x1c] ;  /* 0x00001c0406157981 */ /* 0x000f62000c1e1900 */
[----:B--2---:R-:W-:-:S02]  /*0220*/  FADD R4, RZ, R2 ;  /* 0x00000002ff047221 */ /* 0x004fc40000000000 */
[----:B------:R-:W0:Y:S02]  /*0230*/  LDC.64 R2, c[0x4][0x8] ;  /* 0x01000200ff027b82 */ /* 0x000e240000000a00 */
[----:B---3--:R-:W-:-:S04]  /*0240*/  FADD R4, R4, R9 ;  /* 0x0000000904047221 */ /* 0x008fc80000000000 */
[----:B----4-:R-:W-:-:S04]  /*0250*/  FADD R4, R4, R11 ;  /* 0x0000000b04047221 */ /* 0x010fc80000000000 */
[----:B-----5:R-:W-:-:S04]  /*0260*/  FADD R4, R4, R13 ;  /* 0x0000000d04047221 */ /* 0x020fc80000000000 */
[----:B------:R-:W-:-:S04]  /*0270*/  FADD R4, R4, R15 ;  /* 0x0000000f04047221 */ /* 0x000fc80000000000 */
[----:B------:R-:W-:-:S04]  /*0280*/  FADD R4, R4, R17 ;  /* 0x0000001104047221 */ /* 0x000fc80000000000 */
[----:B------:R-:W-:Y:S01]  /*0290*/  FADD R4, R4, R19 ;  /* 0x0000001304047221 */ /* 0x000fe20000000000 */
[----:B0-----:R-:W-:-:S04]  /*02a0*/  IMAD.WIDE.U32 R2, R5, 0x4, R2 ;  /* 0x0000000405027825 */ /* 0x001fc800078e0002 */
[----:B------:R-:W-:-:S05]  /*02b0*/  FADD R21, R4, R21 ;  /* 0x0000001504157221 */ /* 0x000fca0000000000 */
[----:B------:R1:W-:Y:S02]  /*02c0*/  STG.E desc[UR4][R2.64], R21 ;  /* 0x0000001502007986 */ /* 0x0003e4000c101904 */
.L_x_1:
[----:B------:R-:W-:Y:S05]  /*02d0*/  BSYNC.RECONVERGENT B0 ;  /* 0x0000000000007941 */ /* 0x000fea0003800200 */
.L_x_0:
[----:B------:R-:W-:Y:S05]  /*02e0*/  @P1 EXIT ;  /* 0x000000000000194d */ /* 0x000fea0003800000 */
[----:B01----:R-:W0:Y:S08]  /*02f0*/  LDC.64 R2, c[0x4][0x10] ;  /* 0x01000400ff027b82 */ /* 0x003e300000000a00 */
[----:B------:R-:W1:Y:S01]  /*0300*/  LDC.64 R4, c[0x0][0x388] ;  /* 0x0000e200ff047b82 */ /* 0x000e620000000a00 */
[----:B0-----:R-:W-:-:S05]  /*0310*/  IMAD.WIDE R2, R0, 0x4, R2 ;  /* 0x0000000400027825 */ /* 0x001fca00078e0202 */
[----:B------:R-:W2:Y:S01]  /*0320*/  LDG.E R6, desc[UR4][R2.64] ;  /* 0x0000000402067981 */ /* 0x000ea2000c1e1900 */
[----:B-1----:R-:W-:-:S04]  /*0330*/  IMAD.WIDE R4, R0, 0x4, R4 ;  /* 0x0000000400047825 */ /* 0x002fc800078e0204 */
[----:B--2---:R-:W-:-:S05]  /*0340*/  FMUL R7, R6, 0.015625 ;  /* 0x3c80000006077820 */ /* 0x004fca0000400000 */
[----:B------:R-:W-:Y:S04]  /*0350*/  STG.E desc[UR4][R2.64], R7 ;  /* 0x0000000702007986 */ /* 0x000fe8000c101904 */
[----:B------:R-:W-:Y:S01]  /*0360*/  STG.E desc[UR4][R4.64], R7 ;  /* 0x0000000704007986 */ /* 0x000fe2000c101904 */
[----:B------:R-:W-:Y:S05]  /*0370*/  EXIT ;  /* 0x000000000000794d */ /* 0x000fea0003800000 */
.L_x_2:
[----:B------:R-:W-:-:S00]  /*0380*/  BRA `(.L_x_2) ;  /* 0xfffffffc00fc7947 */ /* 0x000fc0000383ffff */
[----:B------:R-:W-:-:S00]  /*0390*/  NOP ;  /* 0x0000000000007918 */ /* 0x000fc00000000000 */
        /* <DEDUP_REMOVED lines=14> */
.L_x_3:


//--------------------- .nv.shared.reserved.0     --------------------------
	.section	.nv.shared.reserved.0,"aw",@nobits
	.weak		__nv_reservedSMEM_offset_0_alias
	.size		__nv_reservedSMEM_offset_0_alias, 0, 64
	.other		__nv_reservedSMEM_offset_0_alias,@"STO_CUDA_RESERVED_SHARED STV_DEFAULT"
__nv_reservedSMEM_offset_0_alias:
	.zero		0
	.zero		64


//--------------------- .nv.global                --------------------------
	.section	.nv.global,"aw",@nobits
	.align	4
.nv.global:
	.type		result,@object
	.size		result,(row_sum - result)
result:
	.zero		4
	.type		row_sum,@object
	.size		row_sum,(x - row_sum)
row_sum:
	.zero		32
	.type		x,@object
	.size		x,(.L_0 - x)
x:
	.zero		256
.L_0:


//--------------------- .nv.constant0._Z28F_adaptive_avg_pool2d_kernelPfS_ --------------------------
	.section	.nv.constant0._Z28F_adaptive_avg_pool2d_kernelPfS_,"a",@progbits
	.sectionflags	@""
	.align	4
.nv.constant0._Z28F_adaptive_avg_pool2d_kernelPfS_:
	.zero		912


//--------------------- SYMBOLS --------------------------

	.type		.nv.reservedSmem.offset0,@object
	.size		.nv.reservedSmem.offset0,0x4
